	.headerflags	@"EF_CUDA_TEXMODE_UNIFIED EF_CUDA_64BIT_ADDRESS EF_CUDA_ACCELERATORS EF_CUDA_SM90 EF_CUDA_VIRTUAL_SM(EF_CUDA_SM90)"
	.elftype	@"ET_EXEC"


//--------------------- .nv.info                  --------------------------
	.section	.nv.info,"",@"SHT_CUDA_INFO"
	.align	4


	//----- nvinfo : EIATTR_REGCOUNT
	.align		4
        /*0000*/ 	.byte	0x04, 0x2f
        /*0002*/ 	.short	(.L_3 - .L_2)
	.align		4
.L_2:
        /*0004*/ 	.word	index@(triton_poi_fused__native_batch_norm_legit_no_training_leaky_relu_18)
        /*0008*/ 	.word	0x00000020


	//----- nvinfo : EIATTR_MIN_STACK_SIZE
	.align		4
.L_3:
        /*000c*/ 	.byte	0x04, 0x12
        /*000e*/ 	.short	(.L_5 - .L_4)
	.align		4
.L_4:
        /*0010*/ 	.word	index@(triton_poi_fused__native_batch_norm_legit_no_training_leaky_relu_18)
        /*0014*/ 	.word	0x00000000


	//----- nvinfo : EIATTR_FRAME_SIZE
	.align		4
.L_5:
        /*0018*/ 	.byte	0x04, 0x11
        /*001a*/ 	.short	(.L_7 - .L_6)
	.align		4
.L_6:
        /*001c*/ 	.word	index@(triton_poi_fused__native_batch_norm_legit_no_training_leaky_relu_18)
        /*0020*/ 	.word	0x00000000


	//----- nvinfo : EIATTR_MIN_STACK_SIZE
	.align		4
.L_7:
        /*0024*/ 	.byte	0x04, 0x12
        /*0026*/ 	.short	(.L_9 - .L_8)
	.align		4
.L_8:
        /*0028*/ 	.word	index@(triton_poi_fused__native_batch_norm_legit_no_training_leaky_relu_18)
        /*002c*/ 	.word	0x00000000
.L_9:


//--------------------- .nv.info.triton_poi_fused__native_batch_norm_legit_no_training_leaky_relu_18 --------------------------
	.section	.nv.info.triton_poi_fused__native_batch_norm_legit_no_training_leaky_relu_18,"",@"SHT_CUDA_INFO"
	.sectionflags	@""
	.align	4


	//----- nvinfo : EIATTR_CUDA_API_VERSION
	.align		4
        /*0000*/ 	.byte	0x04, 0x37
        /*0002*/ 	.short	(.L_11 - .L_10)
.L_10:
        /*0004*/ 	.word	0x0000007c


	//----- nvinfo : EIATTR_KPARAM_INFO
	.align		4
.L_11:
        /*0008*/ 	.byte	0x04, 0x17
        /*000a*/ 	.short	(.L_13 - .L_12)
.L_12:
        /*000c*/ 	.word	0x00000000
        /*0010*/ 	.short	0x0007
        /*0012*/ 	.short	0x0034
        /*0014*/ 	.byte	0x00, 0xf0, 0x11, 0x00


	//----- nvinfo : EIATTR_KPARAM_INFO
	.align		4
.L_13:
        /*0018*/ 	.byte	0x04, 0x17
        /*001a*/ 	.short	(.L_15 - .L_14)
.L_14:
        /*001c*/ 	.word	0x00000000
        /*0020*/ 	.short	0x0006
        /*0022*/ 	.short	0x0030
        /*0024*/ 	.byte	0x00, 0xf0, 0x11, 0x00


	//----- nvinfo : EIATTR_KPARAM_INFO
	.align		4
.L_15:
        /*0028*/ 	.byte	0x04, 0x17
        /*002a*/ 	.short	(.L_17 - .L_16)
.L_16:
        /*002c*/ 	.word	0x00000000
        /*0030*/ 	.short	0x0005
        /*0032*/ 	.short	0x0028
        /*0034*/ 	.byte	0x00, 0xf4, 0x21, 0x00


	//----- nvinfo : EIATTR_KPARAM_INFO
	.align		4
.L_17:
        /*0038*/ 	.byte	0x04, 0x17
        /*003a*/ 	.short	(.L_19 - .L_18)
.L_18:
        /*003c*/ 	.word	0x00000000
        /*0040*/ 	.short	0x0004
        /*0042*/ 	.short	0x0020
        /*0044*/ 	.byte	0x00, 0xf4, 0x21, 0x00


	//----- nvinfo : EIATTR_KPARAM_INFO
	.align		4
.L_19:
        /*0048*/ 	.byte	0x04, 0x17
        /*004a*/ 	.short	(.L_21 - .L_20)
.L_20:
        /*004c*/ 	.word	0x00000000
        /*0050*/ 	.short	0x0003
        /*0052*/ 	.short	0x0018
        /*0054*/ 	.byte	0x00, 0xf4, 0x21, 0x00


	//----- nvinfo : EIATTR_KPARAM_INFO
	.align		4
.L_21:
        /*0058*/ 	.byte	0x04, 0x17
        /*005a*/ 	.short	(.L_23 - .L_22)
.L_22:
        /*005c*/ 	.word	0x00000000
        /*0060*/ 	.short	0x0002
        /*0062*/ 	.short	0x0010
        /*0064*/ 	.byte	0x00, 0xf4, 0x21, 0x00


	//----- nvinfo : EIATTR_KPARAM_INFO
	.align		4
.L_23:
        /*0068*/ 	.byte	0x04, 0x17
        /*006a*/ 	.short	(.L_25 - .L_24)
.L_24:
        /*006c*/ 	.word	0x00000000
        /*0070*/ 	.short	0x0001
        /*0072*/ 	.short	0x0008
        /*0074*/ 	.byte	0x00, 0xf4, 0x21, 0x00


	//----- nvinfo : EIATTR_KPARAM_INFO
	.align		4
.L_25:
        /*0078*/ 	.byte	0x04, 0x17
        /*007a*/ 	.short	(.L_27 - .L_26)
.L_26:
        /*007c*/ 	.word	0x00000000
        /*0080*/ 	.short	0x0000
        /*0082*/ 	.short	0x0000
        /*0084*/ 	.byte	0x00, 0xf4, 0x21, 0x00


	//----- nvinfo : EIATTR_SPARSE_MMA_MASK
	.align		4
.L_27:
        /*0088*/ 	.byte	0x03, 0x50
        /*008a*/ 	.short	0x0000


	//----- nvinfo : EIATTR_MAXREG_COUNT
	.align		4
        /*008c*/ 	.byte	0x03, 0x1b
        /*008e*/ 	.short	0x00ff


	//----- nvinfo : EIATTR_EXIT_INSTR_OFFSETS
	.align		4
        /*0090*/ 	.byte	0x04, 0x1c
        /*0092*/ 	.short	(.L_29 - .L_28)


	//   ....[0]....
.L_28:
        /*0094*/ 	.word	0x00000b90


	//   ....[1]....
        /*0098*/ 	.word	0x00000be0


	//----- nvinfo : EIATTR_REQNTID
	.align		4
.L_29:
        /*009c*/ 	.byte	0x04, 0x10
        /*009e*/ 	.short	(.L_31 - .L_30)
.L_30:
        /*00a0*/ 	.word	0x00000080
        /*00a4*/ 	.word	0x00000001
        /*00a8*/ 	.word	0x00000001


	//----- nvinfo : EIATTR_CBANK_PARAM_SIZE
	.align		4
.L_31:
        /*00ac*/ 	.byte	0x03, 0x19
        /*00ae*/ 	.short	0x0038


	//----- nvinfo : EIATTR_PARAM_CBANK
	.align		4
        /*00b0*/ 	.byte	0x04, 0x0a
        /*00b2*/ 	.short	(.L_33 - .L_32)
	.align		4
.L_32:
        /*00b4*/ 	.word	index@(.nv.constant0.triton_poi_fused__native_batch_norm_legit_no_training_leaky_relu_18)
        /*00b8*/ 	.short	0x0210
        /*00ba*/ 	.short	0x0038


	//----- nvinfo : EIATTR_SW_WAR
	.align		4
.L_33:
        /*00bc*/ 	.byte	0x04, 0x36
        /*00be*/ 	.short	(.L_35 - .L_34)
.L_34:
        /*00c0*/ 	.word	0x00000008
.L_35:


//--------------------- .nv.callgraph             --------------------------
	.section	.nv.callgraph,"",@"SHT_CUDA_CALLGRAPH"
	.align	4
	.sectionentsize	8
	.align		4
        /*0000*/ 	.word	0x00000000
	.align		4
        /*0004*/ 	.word	0xffffffff
	.align		4
        /*0008*/ 	.word	0x00000000
	.align		4
        /*000c*/ 	.word	0xfffffffe
	.align		4
        /*0010*/ 	.word	0x00000000
	.align		4
        /*0014*/ 	.word	0xfffffffd
	.align		4
        /*0018*/ 	.word	0x00000000
	.align		4
        /*001c*/ 	.word	0xfffffffc


//--------------------- .nv.constant4             --------------------------
	.section	.nv.constant4,"a",@progbits
	.align	8
	.align		8
.nv.constant4:
        /*0000*/ 	.dword	_$_str
	.align		8
        /*0008*/ 	.dword	_$_str_$_2


//--------------------- .text.triton_poi_fused__native_batch_norm_legit_no_training_leaky_relu_18 --------------------------
	.section	.text.triton_poi_fused__native_batch_norm_legit_no_training_leaky_relu_18,"ax",@progbits
	.sectionflags	@"SHF_BARRIERS=1"
	.align	128
        .global         triton_poi_fused__native_batch_norm_legit_no_training_leaky_relu_18
        .type           triton_poi_fused__native_batch_norm_legit_no_training_leaky_relu_18,@function
        .size           triton_poi_fused__native_batch_norm_legit_no_training_leaky_relu_18,(.L_x_1 - triton_poi_fused__native_batch_norm_legit_no_training_leaky_relu_18)
        .other          triton_poi_fused__native_batch_norm_legit_no_training_leaky_relu_18,@"STO_CUDA_ENTRY STV_DEFAULT"
triton_poi_fused__native_batch_norm_legit_no_training_leaky_relu_18:
.text.triton_poi_fused__native_batch_norm_legit_no_training_leaky_relu_18:
[----:B------:R-:W0:Y:S01]  /*0000*/  LDC R1, c[0x0][0x28] ;  /* 0x00000a00ff017b82 */ /* 0x000e220000000800 */
[----:B------:R-:W1:Y:S07]  /*0010*/  S2R R0, SR_CTAID.X ;  /* 0x0000000000007919 */ /* 0x000e6e0000002500 */
[----:B------:R-:W2:Y:S01]  /*0020*/  LDC.64 R12, c[0x0][0x220] ;  /* 0x00008800ff0c7b82 */ /* 0x000ea20000000a00 */
[----:B------:R-:W-:Y:S02]  /*0030*/  CS2R R4, SRZ ;  /* 0x0000000000047805 */ /* 0x000fe4000001ff00 */
[----:B------:R-:W-:Y:S01]  /*0040*/  CS2R R6, SRZ ;  /* 0x0000000000067805 */ /* 0x000fe2000001ff00 */
[----:B------:R-:W3:Y:S01]  /*0050*/  S2R R3, SR_TID.X ;  /* 0x0000000000037919 */ /* 0x000ee20000002100 */
[----:B------:R-:W-:Y:S01]  /*0060*/  ULDC.64 UR6, c[0x0][0x208] ;  /* 0x0000820000067ab9 */ /* 0x000fe20000000a00 */
[----:B------:R-:W4:Y:S02]  /*0070*/  S2R R2, SR_CTAID.Y ;  /* 0x0000000000027919 */ /* 0x000f240000002600 */
[----:B------:R-:W5:Y:S08]  /*0080*/  LDC.64 R24, c[0x0][0x210] ;  /* 0x00008400ff187b82 */ /* 0x000f700000000a00 */
[----:B------:R-:W5:Y:S01]  /*0090*/  LDC.64 R26, c[0x0][0x218] ;  /* 0x00008600ff1a7b82 */ /* 0x000f620000000a00 */
[----:B-1----:R-:W-:-:S02]  /*00a0*/  IMAD.SHL.U32 R0, R0, 0x20, RZ ;  /* 0x0000002000007824 */ /* 0x002fc400078e00ff */
[----:B---3--:R-:W-:-:S05]  /*00b0*/  IMAD.SHL.U32 R21, R3, 0x4, RZ ;  /* 0x0000000403157824 */ /* 0x008fca00078e00ff */
[----:B------:R-:W-:-:S04]  /*00c0*/  LOP3.LUT R20, R0, 0x1c, R21, 0xf8, !PT ;  /* 0x0000001c00147812 */ /* 0x000fc800078ef815 */
[C---:B------:R-:W-:Y:S01]  /*00d0*/  ISETP.GE.AND P0, PT, R20.reuse, 0x80, PT ;  /* 0x000000801400780c */ /* 0x040fe20003f06270 */
[----:B--2---:R-:W-:-:S12]  /*00e0*/  IMAD.WIDE R12, R20, 0x4, R12 ;  /* 0x00000004140c7825 */ /* 0x004fd800078e020c */
[----:B------:R1:W2:Y:S01]  /*00f0*/  @!P0 LDG.E.EL.128 R4, desc[UR6][R12.64] ;  /* 0x000000060c048981 */ /* 0x0002a2000c2e1d00 */
[----:B------:R-:W-:Y:S01]  /*0100*/  SHF.R.U32.HI R3, RZ, 0x3, R3 ;  /* 0x00000003ff037819 */ /* 0x000fe20000011603 */
[----:B----4-:R-:W-:Y:S01]  /*0110*/  IMAD.SHL.U32 R2, R2, 0x20, RZ ;  /* 0x0000002002027824 */ /* 0x010fe200078e00ff */
[----:B------:R-:W-:Y:S02]  /*0120*/  CS2R R8, SRZ ;  /* 0x0000000000087805 */ /* 0x000fe4000001ff00 */
[----:B------:R-:W-:Y:S02]  /*0130*/  CS2R R10, SRZ ;  /* 0x00000000000a7805 */ /* 0x000fe4000001ff00 */
[----:B------:R-:W-:Y:S02]  /*0140*/  SGXT.U32 R3, R3, 0x4 ;  /* 0x000000040303781a */ /* 0x000fe40000000000 */
[----:B------:R-:W-:Y:S01]  /*0150*/  CS2R R18, SRZ ;  /* 0x0000000000127805 */ /* 0x000fe2000001ff00 */
[----:B0----5:R-:W-:Y:S01]  /*0160*/  IMAD.WIDE R26, R20, 0x4, R26 ;  /* 0x00000004141a7825 */ /* 0x021fe200078e021a */
[----:B------:R-:W-:-:S02]  /*0170*/  LOP3.LUT R15, R2, R3, RZ, 0xfc, !PT ;  /* 0x00000003020f7212 */ /* 0x000fc400078efcff */
[----:B-1----:R-:W-:Y:S02]  /*0180*/  CS2R R12, SRZ ;  /* 0x00000000000c7805 */ /* 0x002fe4000001ff00 */
[----:B------:R-:W-:Y:S02]  /*0190*/  LOP3.LUT R17, R2, 0x10, R3, 0xfe, !PT ;  /* 0x0000001002117812 */ /* 0x000fe400078efe03 */
[C---:B------:R-:W-:Y:S01]  /*01a0*/  ISETP.LT.AND P1, PT, R15.reuse, 0x100, !P0 ;  /* 0x000001000f00780c */ /* 0x040fe20004721270 */
[--C-:B------:R-:W-:Y:S01]  /*01b0*/  IMAD R23, R15, 0x80, R20.reuse ;  /* 0x000000800f177824 */ /* 0x100fe200078e0214 */
[C---:B------:R-:W-:Y:S01]  /*01c0*/  ISETP.LT.AND P2, PT, R17.reuse, 0x100, !P0 ;  /* 0x000001001100780c */ /* 0x040fe20004741270 */
[----:B------:R-:W-:Y:S01]  /*01d0*/  IMAD R17, R17, 0x80, R20 ;  /* 0x0000008011117824 */ /* 0x000fe200078e0214 */
[----:B------:R-:W-:Y:S01]  /*01e0*/  CS2R R14, SRZ ;  /* 0x00000000000e7805 */ /* 0x000fe2000001ff00 */
[----:B------:R-:W-:-:S04]  /*01f0*/  IMAD.WIDE R22, R23, 0x4, R24 ;  /* 0x0000000417167825 */ /* 0x000fc800078e0218 */
[----:B------:R-:W-:Y:S01]  /*0200*/  IMAD.WIDE R24, R17, 0x4, R24 ;  /* 0x0000000411187825 */ /* 0x000fe200078e0218 */
[----:B------:R-:W-:Y:S01]  /*0210*/  CS2R R16, SRZ ;  /* 0x0000000000107805 */ /* 0x000fe2000001ff00 */
[----:B------:R0:W3:Y:S04]  /*0220*/  @!P0 LDG.E.EL.128 R12, desc[UR6][R26.64] ;  /* 0x000000061a0c8981 */ /* 0x0000e8000c2e1d00 */
[----:B------:R1:W3:Y:S04]  /*0230*/  @P1 LDG.E.EL.128 R8, desc[UR6][R22.64] ;  /* 0x0000000616081981 */ /* 0x0002e8000c2e1d00 */
[----:B------:R-:W4:Y:S01]  /*0240*/  @P2 LDG.E.EL.128 R16, desc[UR6][R24.64] ;  /* 0x0000000618102981 */ /* 0x000f22000c2e1d00 */
[----:B0-----:R-:W0:Y:S01]  /*0250*/  LDC.64 R26, c[0x0][0x228] ;  /* 0x00008a00ff1a7b82 */ /* 0x001e220000000a00 */
[----:B--2---:R-:W-:-:S06]  /*0260*/  FADD R4, R4, 9.9999997473787516356e-06 ;  /* 0x3727c5ac04047421 */ /* 0x004fcc0000000000 */
[----:B------:R-:W2:Y:S01]  /*0270*/  MUFU.SQRT R4, R4 ;  /* 0x0000000400047308 */ /* 0x000ea20000002000 */
[----:B-1----:R-:W-:Y:S01]  /*0280*/  FADD R23, R7, 9.9999997473787516356e-06 ;  /* 0x3727c5ac07177421 */ /* 0x002fe20000000000 */
[----:B------:R-:W-:Y:S01]  /*0290*/  FADD R28, R5, 9.9999997473787516356e-06 ;  /* 0x3727c5ac051c7421 */ /* 0x000fe20000000000 */
[----:B------:R-:W-:-:S05]  /*02a0*/  FADD R6, R6, 9.9999997473787516356e-06 ;  /* 0x3727c5ac06067421 */ /* 0x000fca0000000000 */
[----:B------:R-:W1:Y:S01]  /*02b0*/  MUFU.SQRT R23, R23 ;  /* 0x0000001700177308 */ /* 0x000e620000002000 */
[----:B--2---:R-:W-:-:S07]  /*02c0*/  FSETP.GT.AND P6, PT, R4, 8.50705917302346158658e+37, PT ;  /* 0x7e8000000400780b */ /* 0x004fce0003fc4000 */
[----:B------:R-:W2:Y:S01]  /*02d0*/  MUFU.SQRT R28, R28 ;  /* 0x0000001c001c7308 */ /* 0x000ea20000002000 */
[----:B------:R-:W-:Y:S01]  /*02e0*/  FSETP.GEU.AND P1, PT, R4, 1.175494350822287508e-38, PT ;  /* 0x008000000400780b */ /* 0x000fe20003f2e000 */
[----:B------:R-:W-:-:S06]  /*02f0*/  IMAD.MOV.U32 R5, RZ, RZ, 0x3e800000 ;  /* 0x3e800000ff057424 */ /* 0x000fcc00078e00ff */
[----:B------:R-:W5:Y:S01]  /*0300*/  MUFU.SQRT R29, R6 ;  /* 0x00000006001d7308 */ /* 0x000f620000002000 */
[----:B------:R-:W-:Y:S01]  /*0310*/  FSEL R7, R5, 1, P6 ;  /* 0x3f80000005077808 */ /* 0x000fe20003000000 */
[----:B------:R-:W-:Y:S01]  /*0320*/  @P6 FMUL R4, R4, 0.25 ;  /* 0x3e80000004046820 */ /* 0x000fe20000400000 */
[----:B-1----:R-:W-:-:S03]  /*0330*/  FSETP.GT.AND P6, PT, R23, 8.50705917302346158658e+37, PT ;  /* 0x7e8000001700780b */ /* 0x002fc60003fc4000 */
[----:B------:R-:W-:Y:S01]  /*0340*/  @!P1 FMUL R7, R7, 16777216 ;  /* 0x4b80000007079820 */ /* 0x000fe20000400000 */
[----:B--2---:R-:W-:Y:S01]  /*0350*/  FSETP.GT.AND P2, PT, R28, 8.50705917302346158658e+37, PT ;  /* 0x7e8000001c00780b */ /* 0x004fe20003f44000 */
[----:B------:R-:W-:Y:S01]  /*0360*/  @!P1 FMUL R4, R4, 16777216 ;  /* 0x4b80000004049820 */ /* 0x000fe20000400000 */
[----:B------:R-:W-:Y:S02]  /*0370*/  FSETP.GEU.AND P1, PT, R23, 1.175494350822287508e-38, PT ;  /* 0x008000001700780b */ /* 0x000fe40003f2e000 */
[----:B------:R-:W-:Y:S02]  /*0380*/  FSETP.GEU.AND P3, PT, R28, 1.175494350822287508e-38, PT ;  /* 0x008000001c00780b */ /* 0x000fe40003f6e000 */
[C---:B-----5:R-:W-:Y:S02]  /*0390*/  FSETP.GT.AND P4, PT, R29.reuse, 8.50705917302346158658e+37, PT ;  /* 0x7e8000001d00780b */ /* 0x060fe40003f84000 */
[----:B------:R-:W-:Y:S01]  /*03a0*/  FSETP.GEU.AND P5, PT, R29, 1.175494350822287508e-38, PT ;  /* 0x008000001d00780b */ /* 0x000fe20003fae000 */
[C---:B---3--:R-:W-:Y:S01]  /*03b0*/  FADD R22, -R12.reuse, R8 ;  /* 0x000000080c167221 */ /* 0x048fe20000000100 */
[----:B----4-:R-:W-:Y:S01]  /*03c0*/  FADD R16, -R12, R16 ;  /* 0x000000100c107221 */ /* 0x010fe20000000100 */
[----:B------:R-:W-:Y:S01]  /*03d0*/  @P6 FMUL R23, R23, 0.25 ;  /* 0x3e80000017176820 */ /* 0x000fe20000400000 */
[----:B------:R-:W-:Y:S01]  /*03e0*/  FADD R12, -R13, R9 ;  /* 0x000000090d0c7221 */ /* 0x000fe20000000100 */
[----:B------:R-:W-:Y:S01]  /*03f0*/  @P2 FMUL R28, R28, 0.25 ;  /* 0x3e8000001c1c2820 */ /* 0x000fe20000400000 */
[----:B------:R-:W1:Y:S01]  /*0400*/  LDC.64 R8, c[0x0][0x230] ;  /* 0x00008c00ff087b82 */ /* 0x000e620000000a00 */
[----:B------:R-:W-:-:S04]  /*0410*/  @!P1 FMUL R23, R23, 16777216 ;  /* 0x4b80000017179820 */ /* 0x000fc80000400000 */
[----:B------:R-:W-:Y:S01]  /*0420*/  @P4 FMUL R29, R29, 0.25 ;  /* 0x3e8000001d1d4820 */ /* 0x000fe20000400000 */
[----:B------:R-:W-:-:S03]  /*0430*/  @!P3 FMUL R28, R28, 16777216 ;  /* 0x4b8000001c1cb820 */ /* 0x000fc60000400000 */
[----:B------:R-:W-:Y:S01]  /*0440*/  @!P5 FMUL R29, R29, 16777216 ;  /* 0x4b8000001d1dd820 */ /* 0x000fe20000400000 */
[----:B------:R-:W2:Y:S01]  /*0450*/  MUFU.RCP R4, R4 ;  /* 0x0000000400047308 */ /* 0x000ea20000001000 */
[----:B------:R-:W-:Y:S01]  /*0460*/  FADD R17, -R13, R17 ;  /* 0x000000110d117221 */ /* 0x000fe20000000100 */
[C---:B------:R-:W-:Y:S01]  /*0470*/  FADD R13, -R14.reuse, R10 ;  /* 0x0000000a0e0d7221 */ /* 0x040fe20000000100 */
[----:B------:R-:W-:-:S05]  /*0480*/  FADD R18, -R14, R18 ;  /* 0x000000120e127221 */ /* 0x000fca0000000100 */
[----:B------:R-:W3:Y:S01]  /*0490*/  MUFU.RCP R6, R28 ;  /* 0x0000001c00067308 */ /* 0x000ee20000001000 */
[----:B------:R-:W-:Y:S01]  /*04a0*/  FADD R14, -R15, R11 ;  /* 0x0000000b0f0e7221 */ /* 0x000fe20000000100 */
[----:B------:R-:W-:-:S06]  /*04b0*/  FSEL R25, R5, 1, P2 ;  /* 0x3f80000005197808 */ /* 0x000fcc0001000000 */
[----:B------:R0:W4:Y:S01]  /*04c0*/  MUFU.RCP R24, R29 ;  /* 0x0000001d00187308 */ /* 0x0001220000001000 */
[----:B------:R-:W-:-:S07]  /*04d0*/  FSEL R11, R5, 1, P4 ;  /* 0x3f800000050b7808 */ /* 0x000fce0002000000 */
[----:B------:R-:W5:Y:S01]  /*04e0*/  MUFU.RCP R23, R23 ;  /* 0x0000001700177308 */ /* 0x000f620000001000 */
[----:B------:R-:W-:Y:S01]  /*04f0*/  FSEL R10, R5, 1, P6 ;  /* 0x3f800000050a7808 */ /* 0x000fe20003000000 */
[----:B------:R-:W-:Y:S01]  /*0500*/  @!P3 FMUL R25, R25, 16777216 ;  /* 0x4b8000001919b820 */ /* 0x000fe20000400000 */
[----:B------:R-:W-:-:S03]  /*0510*/  @!P5 FMUL R11, R11, 16777216 ;  /* 0x4b8000000b0bd820 */ /* 0x000fc60000400000 */
[----:B------:R-:W-:Y:S01]  /*0520*/  @!P1 FMUL R10, R10, 16777216 ;  /* 0x4b8000000a0a9820 */ /* 0x000fe20000400000 */
[----:B------:R-:W-:Y:S01]  /*0530*/  FADD R19, -R15, R19 ;  /* 0x000000130f137221 */ /* 0x000fe20000000100 */
[----:B0-----:R-:W-:-:S04]  /*0540*/  IMAD.WIDE R28, R20, 0x4, R26 ;  /* 0x00000004141c7825 */ /* 0x001fc800078e021a */
[----:B--2---:R-:W-:Y:S01]  /*0550*/  FMUL R15, R4, R7 ;  /* 0x00000007040f7220 */ /* 0x004fe20000400000 */
[----:B---3--:R-:W-:Y:S01]  /*0560*/  FMUL R25, R6, R25 ;  /* 0x0000001906197220 */ /* 0x008fe20000400000 */
[----:B----4-:R-:W-:Y:S01]  /*0570*/  FMUL R24, R24, R11 ;  /* 0x0000000b18187220 */ /* 0x010fe20000400000 */
[----:B-1----:R-:W-:Y:S01]  /*0580*/  IMAD.WIDE R26, R20, 0x4, R8 ;  /* 0x00000004141a7825 */ /* 0x002fe200078e0208 */
[----:B------:R-:W-:Y:S02]  /*0590*/  CS2R R4, SRZ ;  /* 0x0000000000047805 */ /* 0x000fe4000001ff00 */
[----:B------:R-:W-:Y:S01]  /*05a0*/  CS2R R6, SRZ ;  /* 0x0000000000067805 */ /* 0x000fe2000001ff00 */
[----:B-----5:R-:W-:Y:S01]  /*05b0*/  FMUL R23, R23, R10 ;  /* 0x0000000a17177220 */ /* 0x020fe20000400000 */
[----:B------:R-:W-:Y:S02]  /*05c0*/  CS2R R8, SRZ ;  /* 0x0000000000087805 */ /* 0x000fe4000001ff00 */
[----:B------:R-:W-:-:S02]  /*05d0*/  CS2R R10, SRZ ;  /* 0x00000000000a7805 */ /* 0x000fc4000001ff00 */
[----:B------:R0:W2:Y:S04]  /*05e0*/  @!P0 LDG.E.EL.128 R4, desc[UR6][R28.64] ;  /* 0x000000061c048981 */ /* 0x0000a8000c2e1d00 */
[----:B------:R1:W2:Y:S01]  /*05f0*/  @!P0 LDG.E.EL.128 R8, desc[UR6][R26.64] ;  /* 0x000000061a088981 */ /* 0x0002a2000c2e1d00 */
[----:B------:R-:W1:Y:S01]  /*0600*/  S2R R20, SR_TID.X ;  /* 0x0000000000147919 */ /* 0x000e620000002100 */
[C---:B------:R-:W-:Y:S01]  /*0610*/  FMUL R19, R23.reuse, R19 ;  /* 0x0000001317137220 */ /* 0x040fe20000400000 */
[----:B------:R-:W-:Y:S01]  /*0620*/  FMUL R14, R23, R14 ;  /* 0x0000000e170e7220 */ /* 0x000fe20000400000 */
[C---:B------:R-:W-:Y:S01]  /*0630*/  FMUL R23, R15.reuse, R16 ;  /* 0x000000100f177220 */ /* 0x040fe20000400000 */
[----:B------:R-:W-:Y:S01]  /*0640*/  FMUL R15, R15, R22 ;  /* 0x000000160f0f7220 */ /* 0x000fe20000400000 */
[C---:B0-----:R-:W-:Y:S01]  /*0650*/  FMUL R28, R25.reuse, R12 ;  /* 0x0000000c191c7220 */ /* 0x041fe20000400000 */
[----:B------:R-:W0:Y:S01]  /*0660*/  S2UR UR5, SR_CgaCtaId ;  /* 0x00000000000579c3 */ /* 0x000e220000008800 */
[----:B------:R-:W-:Y:S01]  /*0670*/  FMUL R22, R25, R17 ;  /* 0x0000001119167220 */ /* 0x000fe20000400000 */
[----:B------:R-:W-:Y:S01]  /*0680*/  FMUL R25, R24, R13 ;  /* 0x0000000d18197220 */ /* 0x000fe20000400000 */
[----:B-1----:R-:W-:-:S05]  /*0690*/  IMAD.SHL.U32 R26, R20, 0x80, RZ ;  /* 0x00000080141a7824 */ /* 0x002fca00078e00ff */
[----:B------:R-:W-:-:S04]  /*06a0*/  LOP3.LUT R16, R26, 0x380, RZ, 0xc0, !PT ;  /* 0x000003801a107812 */ /* 0x000fc800078ec0ff */
[C---:B------:R-:W-:Y:S01]  /*06b0*/  LOP3.LUT R26, R16.reuse, 0x40, RZ, 0xfc, !PT ;  /* 0x00000040101a7812 */ /* 0x040fe200078efcff */
[----:B------:R-:W-:Y:S02]  /*06c0*/  UMOV UR4, 0x400 ;  /* 0x0000040000047882 */ /* 0x000fe40000000000 */
[----:B0-----:R-:W-:Y:S01]  /*06d0*/  UPRMT UR4, UR5, 0x654, UR4 ;  /* 0x0000065405047896 */ /* 0x001fe20008000004 */
[----:B------:R-:W-:Y:S02]  /*06e0*/  SHF.R.U32.HI R20, RZ, 0x1, R20 ;  /* 0x00000001ff147819 */ /* 0x000fe40000011614 */
[----:B------:R-:W-:Y:S01]  /*06f0*/  LOP3.LUT R2, R2, 0x1c, R21, 0xf8, !PT ;  /* 0x0000001c02027812 */ /* 0x000fe200078ef815 */
[-CC-:B--2---:R-:W-:Y:S01]  /*0700*/  FFMA R12, R15, R4.reuse, R8.reuse ;  /* 0x000000040f0c7223 */ /* 0x184fe20000000008 */
[----:B------:R-:W-:Y:S01]  /*0710*/  FFMA R8, R23, R4, R8 ;  /* 0x0000000417087223 */ /* 0x000fe20000000008 */
[C---:B------:R-:W-:Y:S02]  /*0720*/  LOP3.LUT R15, R16.reuse, R3, RZ, 0xfc, !PT ;  /* 0x00000003100f7212 */ /* 0x040fe400078efcff */
[----:B------:R-:W-:Y:S01]  /*0730*/  LOP3.LUT R4, R16, 0x20, RZ, 0xfc, !PT ;  /* 0x0000002010047812 */ /* 0x000fe200078efcff */
[----:B------:R-:W-:Y:S01]  /*0740*/  FFMA R28, R28, R5, R9 ;  /* 0x000000051c1c7223 */ /* 0x000fe20000000009 */
[----:B------:R-:W-:-:S02]  /*0750*/  LOP3.LUT R23, R16, 0x60, RZ, 0xfc, !PT ;  /* 0x0000006010177812 */ /* 0x000fc400078efcff */
[-C--:B------:R-:W-:Y:S02]  /*0760*/  LEA.HI R17, R4, R15.reuse, RZ, 0x1d ;  /* 0x0000000f04117211 */ /* 0x080fe400078fe8ff */
[-C--:B------:R-:W-:Y:S02]  /*0770*/  LEA.HI R4, R26, R15.reuse, RZ, 0x1d ;  /* 0x0000000f1a047211 */ /* 0x080fe400078fe8ff */
[----:B------:R-:W-:Y:S02]  /*0780*/  LEA.HI R15, R23, R15, RZ, 0x1d ;  /* 0x0000000f170f7211 */ /* 0x000fe400078fe8ff */
[----:B------:R-:W-:Y:S02]  /*0790*/  FSETP.GT.AND P1, PT, R12, RZ, PT ;  /* 0x000000ff0c00720b */ /* 0x000fe40003f24000 */
[----:B------:R-:W-:Y:S02]  /*07a0*/  SHF.R.U32.HI R23, RZ, 0x3, R16 ;  /* 0x00000003ff177819 */ /* 0x000fe40000011610 */
[----:B------:R-:W-:Y:S01]  /*07b0*/  FSETP.GT.AND P0, PT, R28, RZ, PT ;  /* 0x000000ff1c00720b */ /* 0x000fe20003f04000 */
[----:B------:R-:W-:Y:S01]  /*07c0*/  FFMA R9, R22, R5, R9 ;  /* 0x0000000516097223 */ /* 0x000fe20000000009 */
[----:B------:R-:W-:Y:S01]  /*07d0*/  LOP3.LUT R16, R23, R16, R3, 0xfe, !PT ;  /* 0x0000001017107212 */ /* 0x000fe200078efe03 */
[----:B------:R-:W-:Y:S01]  /*07e0*/  FMUL R23, R24, R18 ;  /* 0x0000001218177220 */ /* 0x000fe20000400000 */
[-CC-:B------:R-:W-:Y:S01]  /*07f0*/  FFMA R5, R25, R6.reuse, R10.reuse ;  /* 0x0000000619057223 */ /* 0x180fe2000000000a */
[-CC-:B------:R-:W-:Y:S01]  /*0800*/  FFMA R14, R14, R7.reuse, R11.reuse ;  /* 0x000000070e0e7223 */ /* 0x180fe2000000000b */
[----:B------:R-:W-:Y:S01]  /*0810*/  FFMA R19, R19, R7, R11 ;  /* 0x0000000713137223 */ /* 0x000fe2000000000b */
[----:B------:R-:W-:-:S02]  /*0820*/  FFMA R23, R23, R6, R10 ;  /* 0x0000000617177223 */ /* 0x000fc4000000000a */
[----:B------:R-:W-:Y:S01]  /*0830*/  FSETP.GT.AND P5, PT, R5, RZ, PT ;  /* 0x000000ff0500720b */ /* 0x000fe20003fa4000 */
[----:B------:R-:W-:Y:S01]  /*0840*/  @!P1 FMUL R12, R12, 0.10000000149011611938 ;  /* 0x3dcccccd0c0c9820 */ /* 0x000fe20000400000 */
[----:B------:R-:W-:Y:S01]  /*0850*/  FSETP.GT.AND P4, PT, R14, RZ, PT ;  /* 0x000000ff0e00720b */ /* 0x000fe20003f84000 */
[----:B------:R-:W0:Y:S01]  /*0860*/  LDC.64 R10, c[0x0][0x238] ;  /* 0x00008e00ff0a7b82 */ /* 0x000e220000000a00 */
[----:B------:R-:W-:Y:S01]  /*0870*/  FSETP.GT.AND P3, PT, R8, RZ, PT ;  /* 0x000000ff0800720b */ /* 0x000fe20003f64000 */
[----:B------:R-:W-:Y:S01]  /*0880*/  @!P0 FMUL R28, R28, 0.10000000149011611938 ;  /* 0x3dcccccd1c1c8820 */ /* 0x000fe20000400000 */
[----:B------:R-:W-:Y:S02]  /*0890*/  FSETP.GT.AND P2, PT, R9, RZ, PT ;  /* 0x000000ff0900720b */ /* 0x000fe40003f44000 */
[----:B------:R-:W-:Y:S02]  /*08a0*/  FSETP.GT.AND P1, PT, R23, RZ, PT ;  /* 0x000000ff1700720b */ /* 0x000fe40003f24000 */
[----:B------:R-:W-:-:S02]  /*08b0*/  FSETP.GT.AND P0, PT, R19, RZ, PT ;  /* 0x000000ff1300720b */ /* 0x000fc40003f04000 */
[----:B------:R-:W-:Y:S01]  /*08c0*/  LEA R13, R16, UR4, 0x2 ;  /* 0x00000004100d7c11 */ /* 0x000fe2000f8e10ff */
[----:B------:R-:W-:Y:S01]  /*08d0*/  @!P5 FMUL R5, R5, 0.10000000149011611938 ;  /* 0x3dcccccd0505d820 */ /* 0x000fe20000400000 */
[----:B------:R-:W-:Y:S01]  /*08e0*/  LEA R17, R17, UR4, 0x2 ;  /* 0x0000000411117c11 */ /* 0x000fe2000f8e10ff */
[----:B------:R-:W-:Y:S01]  /*08f0*/  @!P4 FMUL R14, R14, 0.10000000149011611938 ;  /* 0x3dcccccd0e0ec820 */ /* 0x000fe20000400000 */
[----:B------:R-:W-:Y:S01]  /*0900*/  LEA R16, R4, UR4, 0x2 ;  /* 0x0000000404107c11 */ /* 0x000fe2000f8e10ff */
[----:B------:R-:W-:Y:S01]  /*0910*/  @!P3 FMUL R8, R8, 0.10000000149011611938 ;  /* 0x3dcccccd0808b820 */ /* 0x000fe20000400000 */
[----:B------:R-:W-:Y:S01]  /*0920*/  LEA R18, R15, UR4, 0x2 ;  /* 0x000000040f127c11 */ /* 0x000fe2000f8e10ff */
[----:B------:R1:W-:Y:S01]  /*0930*/  STS [R13], R12 ;  /* 0x0000000c0d007388 */ /* 0x0003e20000000800 */
[----:B------:R-:W-:Y:S01]  /*0940*/  @!P2 FMUL R9, R9, 0.10000000149011611938 ;  /* 0x3dcccccd0909a820 */ /* 0x000fe20000400000 */
[----:B------:R-:W-:Y:S02]  /*0950*/  @!P1 FMUL R23, R23, 0.10000000149011611938 ;  /* 0x3dcccccd17179820 */ /* 0x000fe40000400000 */
[----:B------:R-:W-:Y:S01]  /*0960*/  STS [R17+0x80], R28 ;  /* 0x0000801c11007388 */ /* 0x000fe20000000800 */
[----:B------:R-:W-:-:S03]  /*0970*/  @!P0 FMUL R19, R19, 0.10000000149011611938 ;  /* 0x3dcccccd13138820 */ /* 0x000fc60000400000 */
[----:B------:R-:W-:Y:S04]  /*0980*/  STS [R16+0x100], R5 ;  /* 0x0001000510007388 */ /* 0x000fe80000000800 */
[----:B------:R-:W-:Y:S04]  /*0990*/  STS [R18+0x180], R14 ;  /* 0x0001800e12007388 */ /* 0x000fe80000000800 */
[----:B------:R-:W-:Y:S04]  /*09a0*/  STS [R13+0x40], R8 ;  /* 0x000040080d007388 */ /* 0x000fe80000000800 */
[----:B------:R2:W-:Y:S04]  /*09b0*/  STS [R17+0xc0], R9 ;  /* 0x0000c00911007388 */ /* 0x0005e80000000800 */
[----:B------:R-:W-:Y:S04]  /*09c0*/  STS [R16+0x140], R23 ;  /* 0x0001401710007388 */ /* 0x000fe80000000800 */
[----:B------:R-:W-:Y:S01]  /*09d0*/  STS [R18+0x1c0], R19 ;  /* 0x0001c01312007388 */ /* 0x000fe20000000800 */
[----:B------:R-:W-:-:S02]  /*09e0*/  LOP3.LUT R7, R20, 0x3c, RZ, 0xc0, !PT ;  /* 0x0000003c14077812 */ /* 0x000fc400078ec0ff */
[----:B-1----:R-:W-:-:S05]  /*09f0*/  LOP3.LUT R12, R21, 0x1fc, RZ, 0xc0, !PT ;  /* 0x000001fc150c7812 */ /* 0x002fca00078ec0ff */
[----:B------:R-:W-:-:S05]  /*0a00*/  IMAD.IADD R7, R12, 0x1, R7 ;  /* 0x000000010c077824 */ /* 0x000fca00078e0207 */
[----:B------:R-:W-:Y:S01]  /*0a10*/  LEA R7, R7, UR4, 0x2 ;  /* 0x0000000407077c11 */ /* 0x000fe2000f8e10ff */
[----:B------:R-:W-:Y:S01]  /*0a20*/  BAR.SYNC.DEFER_BLOCKING 0x0 ;  /* 0x0000000000007b1d */ /* 0x000fe20000010000 */
[--C-:B------:R-:W-:Y:S02]  /*0a30*/  SHF.R.S32.HI R15, RZ, 0x1f, R2.reuse ;  /* 0x0000001fff0f7819 */ /* 0x100fe40000011402 */
[----:B------:R-:W-:Y:S02]  /*0a40*/  SHF.R.S32.HI R21, RZ, 0x1f, R2 ;  /* 0x0000001fff157819 */ /* 0x000fe40000011402 */
[-C--:B------:R-:W-:Y:S01]  /*0a50*/  LEA.HI R15, R15, R2.reuse, RZ, 0x6 ;  /* 0x000000020f0f7211 */ /* 0x080fe200078f30ff */
[----:B------:R-:W1:Y:S04]  /*0a60*/  LDS.128 R4, [R7] ;  /* 0x0000000007047984 */ /* 0x000e680000000c00 */
[----:B------:R-:W-:Y:S01]  /*0a70*/  IMAD.SHL.U32 R15, R15, 0x80, RZ ;  /* 0x000000800f0f7824 */ /* 0x000fe200078e00ff */
[----:B------:R-:W-:-:S02]  /*0a80*/  LEA.HI R21, R21, R2, RZ, 0x6 ;  /* 0x0000000215157211 */ /* 0x000fc400078f30ff */
[----:B--2---:R-:W-:Y:S02]  /*0a90*/  LOP3.LUT R9, R12, 0x200, RZ, 0xfc, !PT ;  /* 0x000002000c097812 */ /* 0x004fe400078efcff */
[----:B------:R-:W-:Y:S02]  /*0aa0*/  LOP3.LUT R21, R21, 0xffffffc0, RZ, 0xc0, !PT ;  /* 0xffffffc015157812 */ /* 0x000fe400078ec0ff */
[----:B------:R-:W-:Y:S02]  /*0ab0*/  LOP3.LUT R15, R15, 0xffffe000, RZ, 0xc0, !PT ;  /* 0xffffe0000f0f7812 */ /* 0x000fe400078ec0ff */
[----:B------:R-:W-:Y:S02]  /*0ac0*/  ISETP.GE.AND P0, PT, R2, 0x100, PT ;  /* 0x000001000200780c */ /* 0x000fe40003f06270 */
[----:B------:R-:W-:Y:S02]  /*0ad0*/  LOP3.LUT R8, R0, R3, RZ, 0xfc, !PT ;  /* 0x0000000300087212 */ /* 0x000fe400078efcff */
[----:B------:R-:W-:-:S02]  /*0ae0*/  LOP3.LUT R0, R0, 0x10, R3, 0xfe, !PT ;  /* 0x0000001000007812 */ /* 0x000fc400078efe03 */
[----:B------:R-:W-:Y:S02]  /*0af0*/  SHF.R.U32.HI R9, RZ, 0x3, R9 ;  /* 0x00000003ff097819 */ /* 0x000fe40000011609 */
[----:B------:R-:W-:Y:S02]  /*0b00*/  IADD3 R15, R15, R2, -R21 ;  /* 0x000000020f0f7210 */ /* 0x000fe40007ffe815 */
[----:B------:R-:W-:Y:S02]  /*0b10*/  ISETP.LT.AND P1, PT, R8, 0x80, !P0 ;  /* 0x000000800800780c */ /* 0x000fe40004721270 */
[----:B------:R-:W-:Y:S01]  /*0b20*/  ISETP.LT.AND P0, PT, R0, 0x80, !P0 ;  /* 0x000000800000780c */ /* 0x000fe20004701270 */
[----:B------:R-:W-:Y:S01]  /*0b30*/  IMAD R3, R8, 0x40, R15 ;  /* 0x0000004008037824 */ /* 0x000fe200078e020f */
[----:B------:R-:W-:-:S03]  /*0b40*/  LOP3.LUT R9, R9, 0x7c, RZ, 0xc0, !PT ;  /* 0x0000007c09097812 */ /* 0x000fc600078ec0ff */
[----:B0-----:R-:W-:-:S04]  /*0b50*/  IMAD.WIDE R2, R3, 0x4, R10 ;  /* 0x0000000403027825 */ /* 0x001fc800078e020a */
[----:B------:R-:W-:-:S05]  /*0b60*/  IMAD.IADD R9, R12, 0x1, R9 ;  /* 0x000000010c097824 */ /* 0x000fca00078e0209 */
[----:B------:R-:W-:Y:S01]  /*0b70*/  LEA R9, R9, UR4, 0x2 ;  /* 0x0000000409097c11 */ /* 0x000fe2000f8e10ff */
[----:B-1----:R0:W-:Y:S02]  /*0b80*/  @P1 STG.E.128 desc[UR6][R2.64], R4 ;  /* 0x0000000402001986 */ /* 0x0021e4000c101d06 */
[----:B0-----:R-:W-:Y:S05]  /*0b90*/  @!P0 EXIT ;  /* 0x000000000000894d */ /* 0x001fea0003800000 */
[----:B0-----:R-:W0:Y:S01]  /*0ba0*/  LDS.128 R4, [R9+0x800] ;  /* 0x0008000009047984 */ /* 0x001e220000000c00 */
[----:B------:R-:W-:-:S04]  /*0bb0*/  IMAD R15, R0, 0x40, R15 ;  /* 0x00000040000f7824 */ /* 0x000fc800078e020f */
[----:B------:R-:W-:-:S05]  /*0bc0*/  IMAD.WIDE R10, R15, 0x4, R10 ;  /* 0x000000040f0a7825 */ /* 0x000fca00078e020a */
[----:B0-----:R-:W-:Y:S01]  /*0bd0*/  STG.E.128 desc[UR6][R10.64], R4 ;  /* 0x000000040a007986 */ /* 0x001fe2000c101d06 */
[----:B------:R-:W-:Y:S05]  /*0be0*/  EXIT ;  /* 0x000000000000794d */ /* 0x000fea0003800000 */
.L_x_0:
[----:B------:R-:W-:-:S00]  /*0bf0*/  BRA `(.L_x_0) ;  /* 0xfffffffc00fc7947 */ /* 0x000fc0000383ffff */
[----:B------:R-:W-:-:S00]  /*0c00*/  NOP ;  /* 0x0000000000007918 */ /* 0x000fc00000000000 */
[----:B------:R-:W-:-:S00]  /*0c10*/  NOP ;  /* 0x0000000000007918 */ /* 0x000fc00000000000 */
[----:B------:R-:W-:-:S00]  /*0c20*/  NOP ;  /* 0x0000000000007918 */ /* 0x000fc00000000000 */
[----:B------:R-:W-:-:S00]  /*0c30*/  NOP ;  /* 0x0000000000007918 */ /* 0x000fc00000000000 */
[----:B------:R-:W-:-:S00]  /*0c40*/  NOP ;  /* 0x0000000000007918 */ /* 0x000fc00000000000 */
[----:B------:R-:W-:-:S00]  /*0c50*/  NOP ;  /* 0x0000000000007918 */ /* 0x000fc00000000000 */
[----:B------:R-:W-:-:S00]  /*0c60*/  NOP ;  /* 0x0000000000007918 */ /* 0x000fc00000000000 */
[----:B------:R-:W-:-:S00]  /*0c70*/  NOP ;  /* 0x0000000000007918 */ /* 0x000fc00000000000 */
.L_x_1:


//--------------------- .nv.global.init           --------------------------
	.section	.nv.global.init,"aw",@progbits
.nv.global.init:
	.type		_$_str,@object
	.size		_$_str,(_$_str_$_2 - _$_str)
_$_str:
        /*0000*/ 	.byte	0x5f, 0x5f, 0x43, 0x55, 0x44, 0x41, 0x5f, 0x46, 0x54, 0x5a, 0x00
	.type		_$_str_$_2,@object
	.size		_$_str_$_2,(.L_1 - _$_str_$_2)
_$_str_$_2:
        /*000b*/ 	.byte	0x5f, 0x5f, 0x43, 0x55, 0x44, 0x41, 0x5f, 0x50, 0x52, 0x45, 0x43, 0x5f, 0x53, 0x51, 0x52, 0x54
        /*001b*/ 	.byte	0x00
.L_1:


//--------------------- .nv.shared.triton_poi_fused__native_batch_norm_legit_no_training_leaky_relu_18 --------------------------
	.section	.nv.shared.triton_poi_fused__native_batch_norm_legit_no_training_leaky_relu_18,"aw",@nobits
	.sectionflags	@""
	.align	16
	.zero		1024


//--------------------- .nv.constant0.triton_poi_fused__native_batch_norm_legit_no_training_leaky_relu_18 --------------------------
	.section	.nv.constant0.triton_poi_fused__native_batch_norm_legit_no_training_leaky_relu_18,"a",@progbits
	.sectionflags	@""
	.align	4
.nv.constant0.triton_poi_fused__native_batch_norm_legit_no_training_leaky_relu_18:
	.zero		584
